	.headerflags	@"EF_CUDA_TEXMODE_UNIFIED EF_CUDA_64BIT_ADDRESS EF_CUDA_ACCELERATORS EF_CUDA_SM90 EF_CUDA_VIRTUAL_SM(EF_CUDA_SM90)"
	.elftype	@"ET_EXEC"


//--------------------- .nv.info                  --------------------------
	.section	.nv.info,"",@"SHT_CUDA_INFO"
	.align	4


	//----- nvinfo : EIATTR_REGCOUNT
	.align		4
        /*0000*/ 	.byte	0x04, 0x2f
        /*0002*/ 	.short	(.L_3 - .L_2)
	.align		4
.L_2:
        /*0004*/ 	.word	index@(triton_poi_fused__native_batch_norm_legit_no_training_silu_0)
        /*0008*/ 	.word	0x00000014


	//----- nvinfo : EIATTR_MIN_STACK_SIZE
	.align		4
.L_3:
        /*000c*/ 	.byte	0x04, 0x12
        /*000e*/ 	.short	(.L_5 - .L_4)
	.align		4
.L_4:
        /*0010*/ 	.word	index@(triton_poi_fused__native_batch_norm_legit_no_training_silu_0)
        /*0014*/ 	.word	0x00000000


	//----- nvinfo : EIATTR_FRAME_SIZE
	.align		4
.L_5:
        /*0018*/ 	.byte	0x04, 0x11
        /*001a*/ 	.short	(.L_7 - .L_6)
	.align		4
.L_6:
        /*001c*/ 	.word	index@(triton_poi_fused__native_batch_norm_legit_no_training_silu_0)
        /*0020*/ 	.word	0x00000000


	//----- nvinfo : EIATTR_MIN_STACK_SIZE
	.align		4
.L_7:
        /*0024*/ 	.byte	0x04, 0x12
        /*0026*/ 	.short	(.L_9 - .L_8)
	.align		4
.L_8:
        /*0028*/ 	.word	index@(triton_poi_fused__native_batch_norm_legit_no_training_silu_0)
        /*002c*/ 	.word	0x00000000
.L_9:


//--------------------- .nv.info.triton_poi_fused__native_batch_norm_legit_no_training_silu_0 --------------------------
	.section	.nv.info.triton_poi_fused__native_batch_norm_legit_no_training_silu_0,"",@"SHT_CUDA_INFO"
	.sectionflags	@""
	.align	4


	//----- nvinfo : EIATTR_CUDA_API_VERSION
	.align		4
        /*0000*/ 	.byte	0x04, 0x37
        /*0002*/ 	.short	(.L_11 - .L_10)
.L_10:
        /*0004*/ 	.word	0x0000007c


	//----- nvinfo : EIATTR_KPARAM_INFO
	.align		4
.L_11:
        /*0008*/ 	.byte	0x04, 0x17
        /*000a*/ 	.short	(.L_13 - .L_12)
.L_12:
        /*000c*/ 	.word	0x00000000
        /*0010*/ 	.short	0x0006
        /*0012*/ 	.short	0x0030
        /*0014*/ 	.byte	0x00, 0xf0, 0x11, 0x00


	//----- nvinfo : EIATTR_KPARAM_INFO
	.align		4
.L_13:
        /*0018*/ 	.byte	0x04, 0x17
        /*001a*/ 	.short	(.L_15 - .L_14)
.L_14:
        /*001c*/ 	.word	0x00000000
        /*0020*/ 	.short	0x0005
        /*0022*/ 	.short	0x0028
        /*0024*/ 	.byte	0x00, 0xf4, 0x21, 0x00


	//----- nvinfo : EIATTR_KPARAM_INFO
	.align		4
.L_15:
        /*0028*/ 	.byte	0x04, 0x17
        /*002a*/ 	.short	(.L_17 - .L_16)
.L_16:
        /*002c*/ 	.word	0x00000000
        /*0030*/ 	.short	0x0004
        /*0032*/ 	.short	0x0020
        /*0034*/ 	.byte	0x00, 0xf4, 0x21, 0x00


	//----- nvinfo : EIATTR_KPARAM_INFO
	.align		4
.L_17:
        /*0038*/ 	.byte	0x04, 0x17
        /*003a*/ 	.short	(.L_19 - .L_18)
.L_18:
        /*003c*/ 	.word	0x00000000
        /*0040*/ 	.short	0x0003
        /*0042*/ 	.short	0x0018
        /*0044*/ 	.byte	0x00, 0xf4, 0x21, 0x00


	//----- nvinfo : EIATTR_KPARAM_INFO
	.align		4
.L_19:
        /*0048*/ 	.byte	0x04, 0x17
        /*004a*/ 	.short	(.L_21 - .L_20)
.L_20:
        /*004c*/ 	.word	0x00000000
        /*0050*/ 	.short	0x0002
        /*0052*/ 	.short	0x0010
        /*0054*/ 	.byte	0x00, 0xf4, 0x21, 0x00


	//----- nvinfo : EIATTR_KPARAM_INFO
	.align		4
.L_21:
        /*0058*/ 	.byte	0x04, 0x17
        /*005a*/ 	.short	(.L_23 - .L_22)
.L_22:
        /*005c*/ 	.word	0x00000000
        /*0060*/ 	.short	0x0001
        /*0062*/ 	.short	0x0008
        /*0064*/ 	.byte	0x00, 0xf4, 0x21, 0x00


	//----- nvinfo : EIATTR_KPARAM_INFO
	.align		4
.L_23:
        /*0068*/ 	.byte	0x04, 0x17
        /*006a*/ 	.short	(.L_25 - .L_24)
.L_24:
        /*006c*/ 	.word	0x00000000
        /*0070*/ 	.short	0x0000
        /*0072*/ 	.short	0x0000
        /*0074*/ 	.byte	0x00, 0xf4, 0x21, 0x00


	//----- nvinfo : EIATTR_SPARSE_MMA_MASK
	.align		4
.L_25:
        /*0078*/ 	.byte	0x03, 0x50
        /*007a*/ 	.short	0x0000


	//----- nvinfo : EIATTR_MAXREG_COUNT
	.align		4
        /*007c*/ 	.byte	0x03, 0x1b
        /*007e*/ 	.short	0x00ff


	//----- nvinfo : EIATTR_EXIT_INSTR_OFFSETS
	.align		4
        /*0080*/ 	.byte	0x04, 0x1c
        /*0082*/ 	.short	(.L_27 - .L_26)


	//   ....[0]....
.L_26:
        /*0084*/ 	.word	0x000003e0


	//   ....[1]....
        /*0088*/ 	.word	0x00000400


	//----- nvinfo : EIATTR_REQNTID
	.align		4
.L_27:
        /*008c*/ 	.byte	0x04, 0x10
        /*008e*/ 	.short	(.L_29 - .L_28)
.L_28:
        /*0090*/ 	.word	0x00000020
        /*0094*/ 	.word	0x00000001
        /*0098*/ 	.word	0x00000001


	//----- nvinfo : EIATTR_CBANK_PARAM_SIZE
	.align		4
.L_29:
        /*009c*/ 	.byte	0x03, 0x19
        /*009e*/ 	.short	0x0034


	//----- nvinfo : EIATTR_PARAM_CBANK
	.align		4
        /*00a0*/ 	.byte	0x04, 0x0a
        /*00a2*/ 	.short	(.L_31 - .L_30)
	.align		4
.L_30:
        /*00a4*/ 	.word	index@(.nv.constant0.triton_poi_fused__native_batch_norm_legit_no_training_silu_0)
        /*00a8*/ 	.short	0x0210
        /*00aa*/ 	.short	0x0034


	//----- nvinfo : EIATTR_SW_WAR
	.align		4
.L_31:
        /*00ac*/ 	.byte	0x04, 0x36
        /*00ae*/ 	.short	(.L_33 - .L_32)
.L_32:
        /*00b0*/ 	.word	0x00000008
.L_33:


//--------------------- .nv.callgraph             --------------------------
	.section	.nv.callgraph,"",@"SHT_CUDA_CALLGRAPH"
	.align	4
	.sectionentsize	8
	.align		4
        /*0000*/ 	.word	0x00000000
	.align		4
        /*0004*/ 	.word	0xffffffff
	.align		4
        /*0008*/ 	.word	0x00000000
	.align		4
        /*000c*/ 	.word	0xfffffffe
	.align		4
        /*0010*/ 	.word	0x00000000
	.align		4
        /*0014*/ 	.word	0xfffffffd
	.align		4
        /*0018*/ 	.word	0x00000000
	.align		4
        /*001c*/ 	.word	0xfffffffc


//--------------------- .nv.constant4             --------------------------
	.section	.nv.constant4,"a",@progbits
	.align	8
	.align		8
.nv.constant4:
        /*0000*/ 	.dword	_$_str
	.align		8
        /*0008*/ 	.dword	_$_str_$_2


//--------------------- .text.triton_poi_fused__native_batch_norm_legit_no_training_silu_0 --------------------------
	.section	.text.triton_poi_fused__native_batch_norm_legit_no_training_silu_0,"ax",@progbits
	.align	128
        .global         triton_poi_fused__native_batch_norm_legit_no_training_silu_0
        .type           triton_poi_fused__native_batch_norm_legit_no_training_silu_0,@function
        .size           triton_poi_fused__native_batch_norm_legit_no_training_silu_0,(.L_x_1 - triton_poi_fused__native_batch_norm_legit_no_training_silu_0)
        .other          triton_poi_fused__native_batch_norm_legit_no_training_silu_0,@"STO_CUDA_ENTRY STV_DEFAULT"
triton_poi_fused__native_batch_norm_legit_no_training_silu_0:
.text.triton_poi_fused__native_batch_norm_legit_no_training_silu_0:
[----:B------:R-:W0:Y:S01]  /*0000*/  LDC R1, c[0x0][0x28] ;  /* 0x00000a00ff017b82 */ /* 0x000e220000000800 */
[----:B------:R-:W1:Y:S07]  /*0010*/  S2R R0, SR_TID.X ;  /* 0x0000000000007919 */ /* 0x000e6e0000002100 */
[----:B------:R-:W2:Y:S01]  /*0020*/  LDC.64 R6, c[0x0][0x228] ;  /* 0x00008a00ff067b82 */ /* 0x000ea20000000a00 */
[----:B------:R-:W-:Y:S01]  /*0030*/  HFMA2.MMA R12, -RZ, RZ, 0, 0 ;  /* 0x00000000ff0c7435 */ /* 0x000fe200000001ff */
[----:B------:R-:W-:Y:S01]  /*0040*/  ULDC.64 UR4, c[0x0][0x208] ;  /* 0x0000820000047ab9 */ /* 0x000fe20000000a00 */
[----:B------:R-:W3:Y:S05]  /*0050*/  S2R R13, SR_CTAID.X ;  /* 0x00000000000d7919 */ /* 0x000eea0000002500 */
[----:B------:R-:W4:Y:S08]  /*0060*/  LDC.64 R4, c[0x0][0x220] ;  /* 0x00008800ff047b82 */ /* 0x000f300000000a00 */
[----:B------:R-:W5:Y:S08]  /*0070*/  LDC.64 R8, c[0x0][0x230] ;  /* 0x00008c00ff087b82 */ /* 0x000f700000000a00 */
[----:B------:R-:W4:Y:S01]  /*0080*/  LDC.64 R10, c[0x0][0x238] ;  /* 0x00008e00ff0a7b82 */ /* 0x000f220000000a00 */
[----:B-1----:R-:W-:-:S02]  /*0090*/  LOP3.LUT R0, R0, 0x1f, RZ, 0xc0, !PT ;  /* 0x0000001f00007812 */ /* 0x002fc400078ec0ff */
[----:B---3--:R-:W-:Y:S02]  /*00a0*/  SHF.R.S32.HI R2, RZ, 0x1a, R13 ;  /* 0x0000001aff027819 */ /* 0x008fe4000001140d */
[----:B------:R-:W-:Y:S02]  /*00b0*/  LEA R13, R13, R0, 0x5 ;  /* 0x000000000d0d7211 */ /* 0x000fe400078e28ff */
[----:B------:R-:W-:Y:S02]  /*00c0*/  SGXT R0, R2, 0x1 ;  /* 0x000000010200781a */ /* 0x000fe40000000200 */
[----:B------:R-:W-:Y:S02]  /*00d0*/  ISETP.GE.AND P0, PT, R13, 0x20, PT ;  /* 0x000000200d00780c */ /* 0x000fe40003f06270 */
[----:B------:R-:W-:-:S04]  /*00e0*/  LEA.HI R0, R0, R13, RZ, 0x2 ;  /* 0x0000000d00007211 */ /* 0x000fc800078f10ff */
[----:B------:R-:W-:-:S04]  /*00f0*/  SHF.R.S32.HI R3, RZ, 0x2, R0 ;  /* 0x00000002ff037819 */ /* 0x000fc80000011400 */
[----:B------:R-:W-:-:S04]  /*0100*/  LEA.HI R0, R0, R3, RZ, 0x1 ;  /* 0x0000000300007211 */ /* 0x000fc800078f08ff */
[----:B------:R-:W-:-:S04]  /*0110*/  LOP3.LUT R0, R0, 0xfffffffe, RZ, 0xc0, !PT ;  /* 0xfffffffe00007812 */ /* 0x000fc800078ec0ff */
[----:B------:R-:W-:Y:S02]  /*0120*/  IADD3 R15, R3, -R0, RZ ;  /* 0x80000000030f7210 */ /* 0x000fe40007ffe0ff */
[----:B------:R-:W1:Y:S03]  /*0130*/  LDC.64 R2, c[0x0][0x218] ;  /* 0x00008600ff027b82 */ /* 0x000e660000000a00 */
[----:B--2---:R-:W-:-:S05]  /*0140*/  IMAD.WIDE R6, R15, 0x4, R6 ;  /* 0x000000040f067825 */ /* 0x004fca00078e0206 */
[----:B------:R5:W2:Y:S01]  /*0150*/  @!P0 LDG.E.EL R12, desc[UR4][R6.64] ;  /* 0x00000004060c8981 */ /* 0x000aa2000c2e1900 */
[----:B------:R-:W-:Y:S01]  /*0160*/  HFMA2.MMA R17, -RZ, RZ, 0, 0 ;  /* 0x00000000ff117435 */ /* 0x000fe200000001ff */
[----:B------:R-:W-:Y:S01]  /*0170*/  MOV R0, RZ ;  /* 0x000000ff00007202 */ /* 0x000fe20000000f00 */
[----:B----4-:R-:W-:-:S04]  /*0180*/  IMAD.WIDE R4, R15, 0x4, R4 ;  /* 0x000000040f047825 */ /* 0x010fc800078e0204 */
[----:B-----5:R-:W-:-:S04]  /*0190*/  IMAD.WIDE R6, R15, 0x4, R8 ;  /* 0x000000040f067825 */ /* 0x020fc800078e0208 */
[----:B------:R-:W3:Y:S01]  /*01a0*/  @!P0 LDG.E.EL R17, desc[UR4][R4.64] ;  /* 0x0000000404118981 */ /* 0x000ee2000c2e1900 */
[----:B-1----:R-:W-:-:S04]  /*01b0*/  IMAD.WIDE R2, R13, 0x4, R2 ;  /* 0x000000040d027825 */ /* 0x002fc800078e0202 */
[----:B0-----:R-:W-:Y:S01]  /*01c0*/  IMAD.WIDE R8, R15, 0x4, R10 ;  /* 0x000000040f087825 */ /* 0x001fe200078e020a */
[----:B------:R0:W3:Y:S01]  /*01d0*/  @!P0 LDG.E R0, desc[UR4][R2.64] ;  /* 0x0000000402008981 */ /* 0x0000e2000c1e1900 */
[----:B------:R-:W-:-:S06]  /*01e0*/  CS2R R10, SRZ ;  /* 0x00000000000a7805 */ /* 0x000fcc000001ff00 */
[----:B------:R-:W4:Y:S04]  /*01f0*/  @!P0 LDG.E.EL R10, desc[UR4][R6.64] ;  /* 0x00000004060a8981 */ /* 0x000f28000c2e1900 */
[----:B------:R-:W4:Y:S01]  /*0200*/  @!P0 LDG.E.EL R11, desc[UR4][R8.64] ;  /* 0x00000004080b8981 */ /* 0x000f22000c2e1900 */
[----:B------:R-:W-:Y:S01]  /*0210*/  MOV R15, 0x3e800000 ;  /* 0x3e800000000f7802 */ /* 0x000fe20000000f00 */
[----:B--2---:R-:W-:-:S04]  /*0220*/  FADD R12, R12, 9.9999997473787516356e-06 ;  /* 0x3727c5ac0c0c7421 */ /* 0x004fc80000000000 */
[----:B------:R-:W1:Y:S02]  /*0230*/  MUFU.SQRT R14, R12 ;  /* 0x0000000c000e7308 */ /* 0x000e640000002000 */
[C---:B-1----:R-:W-:Y:S02]  /*0240*/  FSETP.GT.AND P1, PT, R14.reuse, 8.50705917302346158658e+37, PT ;  /* 0x7e8000000e00780b */ /* 0x042fe40003f24000 */
[----:B------:R-:W-:-:S11]  /*0250*/  FSETP.GEU.AND P2, PT, R14, 1.175494350822287508e-38, PT ;  /* 0x008000000e00780b */ /* 0x000fd60003f4e000 */
[----:B------:R-:W-:-:S04]  /*0260*/  @P1 FMUL R14, R14, 0.25 ;  /* 0x3e8000000e0e1820 */ /* 0x000fc80000400000 */
[----:B------:R-:W-:-:S06]  /*0270*/  @!P2 FMUL R14, R14, 16777216 ;  /* 0x4b8000000e0ea820 */ /* 0x000fcc0000400000 */
[----:B------:R-:W1:Y:S01]  /*0280*/  MUFU.RCP R14, R14 ;  /* 0x0000000e000e7308 */ /* 0x000e620000001000 */
[----:B0-----:R-:W-:Y:S01]  /*0290*/  FSEL R3, R15, 1, P1 ;  /* 0x3f8000000f037808 */ /* 0x001fe20000800000 */
[----:B---3--:R-:W-:-:S04]  /*02a0*/  FADD R0, -R17, R0 ;  /* 0x0000000011007221 */ /* 0x008fc80000000100 */
[----:B------:R-:W-:-:S04]  /*02b0*/  @!P2 FMUL R3, R3, 16777216 ;  /* 0x4b8000000303a820 */ /* 0x000fc80000400000 */
[----:B-1----:R-:W-:-:S04]  /*02c0*/  FMUL R3, R14, R3 ;  /* 0x000000030e037220 */ /* 0x002fc80000400000 */
[----:B------:R-:W-:-:S04]  /*02d0*/  FMUL R0, R0, R3 ;  /* 0x0000000300007220 */ /* 0x000fc80000400000 */
[----:B----4-:R-:W-:-:S04]  /*02e0*/  FFMA R0, R0, R10, R11 ;  /* 0x0000000a00007223 */ /* 0x010fc8000000000b */
[----:B------:R-:W-:-:S04]  /*02f0*/  FADD R2, RZ, -R0 ;  /* 0x80000000ff027221 */ /* 0x000fc80000000000 */
[----:B------:R-:W-:-:S05]  /*0300*/  FMUL R4, R2, 1.4426950216293334961 ;  /* 0x3fb8aa3b02047820 */ /* 0x000fca0000400000 */
[----:B------:R-:W-:-:S13]  /*0310*/  FSETP.GEU.AND P1, PT, R4, -126, PT ;  /* 0xc2fc00000400780b */ /* 0x000fda0003f2e000 */
[----:B------:R-:W-:-:S04]  /*0320*/  @!P1 FMUL R4, R4, 0.5 ;  /* 0x3f00000004049820 */ /* 0x000fc80000400000 */
[----:B------:R-:W0:Y:S02]  /*0330*/  MUFU.EX2 R2, R4 ;  /* 0x0000000400027308 */ /* 0x000e240000000800 */
[----:B0-----:R-:W-:-:S04]  /*0340*/  @!P1 FMUL R2, R2, R2 ;  /* 0x0000000202029220 */ /* 0x001fc80000400000 */
[----:B------:R-:W-:Y:S02]  /*0350*/  FADD R5, R2, 1 ;  /* 0x3f80000002057421 */ /* 0x000fe40000000000 */
[----:B------:R-:W0:Y:S03]  /*0360*/  LDC.64 R2, c[0x0][0x210] ;  /* 0x00008400ff027b82 */ /* 0x000e260000000a00 */
[----:B------:R-:W-:-:S13]  /*0370*/  FSETP.GT.AND P1, PT, R5, 8.50705917302346158658e+37, PT ;  /* 0x7e8000000500780b */ /* 0x000fda0003f24000 */
[----:B------:R-:W-:-:S06]  /*0380*/  @P1 FMUL R5, R5, 0.25 ;  /* 0x3e80000005051820 */ /* 0x000fcc0000400000 */
[----:B------:R-:W1:Y:S01]  /*0390*/  MUFU.RCP R5, R5 ;  /* 0x0000000500057308 */ /* 0x000e620000001000 */
[----:B------:R-:W-:Y:S01]  /*03a0*/  FSEL R6, R15, 1, P1 ;  /* 0x3f8000000f067808 */ /* 0x000fe20000800000 */
[----:B0-----:R-:W-:-:S04]  /*03b0*/  IMAD.WIDE R2, R13, 0x4, R2 ;  /* 0x000000040d027825 */ /* 0x001fc800078e0202 */
[----:B-1----:R-:W-:-:S04]  /*03c0*/  FMUL R7, R5, R6 ;  /* 0x0000000605077220 */ /* 0x002fc80000400000 */
[----:B------:R-:W-:Y:S01]  /*03d0*/  FMUL R7, R0, R7 ;  /* 0x0000000700077220 */ /* 0x000fe20000400000 */
[----:B------:R-:W-:Y:S06]  /*03e0*/  @P0 EXIT ;  /* 0x000000000000094d */ /* 0x000fec0003800000 */
[----:B------:R-:W-:Y:S01]  /*03f0*/  STG.E desc[UR4][R2.64], R7 ;  /* 0x0000000702007986 */ /* 0x000fe2000c101904 */
[----:B------:R-:W-:Y:S05]  /*0400*/  EXIT ;  /* 0x000000000000794d */ /* 0x000fea0003800000 */
.L_x_0:
[----:B------:R-:W-:-:S00]  /*0410*/  BRA `(.L_x_0) ;  /* 0xfffffffc00fc7947 */ /* 0x000fc0000383ffff */
[----:B------:R-:W-:-:S00]  /*0420*/  NOP ;  /* 0x0000000000007918 */ /* 0x000fc00000000000 */
        /* <DEDUP_REMOVED lines=13> */
.L_x_1:


//--------------------- .nv.global.init           --------------------------
	.section	.nv.global.init,"aw",@progbits
.nv.global.init:
	.type		_$_str,@object
	.size		_$_str,(_$_str_$_2 - _$_str)
_$_str:
        /*0000*/ 	.byte	0x5f, 0x5f, 0x43, 0x55, 0x44, 0x41, 0x5f, 0x46, 0x54, 0x5a, 0x00
	.type		_$_str_$_2,@object
	.size		_$_str_$_2,(.L_1 - _$_str_$_2)
_$_str_$_2:
        /*000b*/ 	.byte	0x5f, 0x5f, 0x43, 0x55, 0x44, 0x41, 0x5f, 0x50, 0x52, 0x45, 0x43, 0x5f, 0x53, 0x51, 0x52, 0x54
        /*001b*/ 	.byte	0x00
.L_1:


//--------------------- .nv.constant0.triton_poi_fused__native_batch_norm_legit_no_training_silu_0 --------------------------
	.section	.nv.constant0.triton_poi_fused__native_batch_norm_legit_no_training_silu_0,"a",@progbits
	.sectionflags	@""
	.align	4
.nv.constant0.triton_poi_fused__native_batch_norm_legit_no_training_silu_0:
	.zero		580
